//
// Generated by NVIDIA NVVM Compiler
//
// Compiler Build ID: CL-36424714
// Cuda compilation tools, release 13.0, V13.0.88
// Based on NVVM 20.0.0
//

.version 9.0
.target sm_100
.address_size 64

	// .globl	myKernel

.visible .entry myKernel(
	.param .u64 .ptr .align 1 myKernel_param_0
)
{
	.reg .b32 	%r<5>;
	.reg .b64 	%rd<5>;

	ld.param.u64 	%rd1, [myKernel_param_0];
	cvta.to.global.u64 	%rd2, %rd1;
	mov.u32 	%r1, %ctaid.x;
	mov.u32 	%r2, %ntid.x;
	mov.u32 	%r3, %tid.x;
	mad.lo.s32 	%r4, %r1, %r2, %r3;
	mul.wide.s32 	%rd3, %r4, 4;
	add.s64 	%rd4, %rd2, %rd3;
	st.global.u32 	[%rd4], %r4;
	ret;

}


// ===== COMPILED SASS (sm_100) =====

	.target	sm_100

	.elftype	@"ET_EXEC"


//--------------------- .note.nv.tkinfo           --------------------------
	.section	.note.nv.tkinfo,"",@"SHT_NOTE"
	.sectionflags	@"SHF_NOTE_NV_TKINFO"
	.tkinfo
        /*0018*/ 	.word	0x00000002
        /*0030*/ 	.string	""
        /*0030*/ 	.string	"ptxas"
        /*0030*/ 	.string	"Cuda compilation tools, release 13.0, V13.0.88"
        /*0030*/ 	.string	"Build cuda_13.0.r13.0/compiler.36424714_0"
        /*0030*/ 	.string	"-arch sm_100 -m 64 "



//--------------------- .note.nv.cuinfo           --------------------------
	.section	.note.nv.cuinfo,"",@"SHT_NOTE"
	.sectionflags	@"SHF_NOTE_NV_CUINFO"
        /*0018*/ 	.short	0x0002
        /*001a*/ 	.short	0x0064
        /*001c*/ 	.short	0x0082
	.zero		2


//--------------------- .nv.info                  --------------------------
	.section	.nv.info,"",@"SHT_CUDA_INFO"
	.align	4


	//----- nvinfo : EIATTR_REGCOUNT
	.align		4
        /*0000*/ 	.byte	0x04, 0x2f
        /*0002*/ 	.short	(.L_1 - .L_0)
	.align		4
.L_0:
        /*0004*/ 	.word	index@(myKernel)
        /*0008*/ 	.word	0x00000008


	//----- nvinfo : EIATTR_FRAME_SIZE
	.align		4
.L_1:
        /*000c*/ 	.byte	0x04, 0x11
        /*000e*/ 	.short	(.L_3 - .L_2)
	.align		4
.L_2:
        /*0010*/ 	.word	index@(myKernel)
        /*0014*/ 	.word	0x00000000


	//----- nvinfo : EIATTR_MIN_STACK_SIZE
	.align		4
.L_3:
        /*0018*/ 	.byte	0x04, 0x12
        /*001a*/ 	.short	(.L_5 - .L_4)
	.align		4
.L_4:
        /*001c*/ 	.word	index@(myKernel)
        /*0020*/ 	.word	0x00000000
.L_5:


//--------------------- .nv.compat                --------------------------
	.section	.nv.compat,"",@"SHT_CUDA_COMPAT_INFO"
	.align	4
        /*0000*/ 	.byte	0x02, 0x09, 0x00, 0x00, 0x02, 0x02, 0x01, 0x00, 0x02, 0x05, 0x05, 0x00, 0x03, 0x07, 0x01, 0x01
        /*0010*/ 	.byte	0x02, 0x03, 0x00, 0x00, 0x02, 0x06, 0x01, 0x00, 0x04, 0x0b, 0x08, 0x00, 0x09, 0x00, 0x00, 0x00
        /*0020*/ 	.byte	0x00, 0x00, 0x00, 0x00


//--------------------- .nv.info.myKernel         --------------------------
	.section	.nv.info.myKernel,"",@"SHT_CUDA_INFO"
	.sectionflags	@""
	.align	4


	//----- nvinfo : EIATTR_CUDA_API_VERSION
	.align		4
        /*0000*/ 	.byte	0x04, 0x37
        /*0002*/ 	.short	(.L_7 - .L_6)
.L_6:
        /*0004*/ 	.word	0x00000082


	//----- nvinfo : EIATTR_KPARAM_INFO
	.align		4
.L_7:
        /*0008*/ 	.byte	0x04, 0x17
        /*000a*/ 	.short	(.L_9 - .L_8)
.L_8:
        /*000c*/ 	.word	0x00000000
        /*0010*/ 	.short	0x0000
        /*0012*/ 	.short	0x0000
        /*0014*/ 	.byte	0x00, 0xf5, 0x21, 0x00


	//----- nvinfo : EIATTR_SPARSE_MMA_MASK
	.align		4
.L_9:
        /*0018*/ 	.byte	0x03, 0x50
        /*001a*/ 	.short	0x0000


	//----- nvinfo : EIATTR_MAXREG_COUNT
	.align		4
        /*001c*/ 	.byte	0x03, 0x1b
        /*001e*/ 	.short	0x00ff


	//----- nvinfo : EIATTR_MERCURY_ISA_VERSION
	.align		4
        /*0020*/ 	.byte	0x03, 0x5f
        /*0022*/ 	.short	0x0101


	//----- nvinfo : EIATTR_VRC_CTA_INIT_COUNT
	.align		4
        /*0024*/ 	.byte	0x02, 0x4a
	.zero		1
	.zero		1


	//----- nvinfo : EIATTR_EXIT_INSTR_OFFSETS
	.align		4
        /*0028*/ 	.byte	0x04, 0x1c
        /*002a*/ 	.short	(.L_11 - .L_10)


	//   ....[0]....
.L_10:
        /*002c*/ 	.word	0x00000090


	//----- nvinfo : EIATTR_CBANK_PARAM_SIZE
	.align		4
.L_11:
        /*0030*/ 	.byte	0x03, 0x19
        /*0032*/ 	.short	0x0008


	//----- nvinfo : EIATTR_PARAM_CBANK
	.align		4
        /*0034*/ 	.byte	0x04, 0x0a
        /*0036*/ 	.short	(.L_13 - .L_12)
	.align		4
.L_12:
        /*0038*/ 	.word	index@(.nv.constant0.myKernel)
        /*003c*/ 	.short	0x0380
        /*003e*/ 	.short	0x0008


	//----- nvinfo : EIATTR_SW_WAR
	.align		4
.L_13:
        /*0040*/ 	.byte	0x04, 0x36
        /*0042*/ 	.short	(.L_15 - .L_14)
.L_14:
        /*0044*/ 	.word	0x00000008
.L_15:


//--------------------- .nv.callgraph             --------------------------
	.section	.nv.callgraph,"",@"SHT_CUDA_CALLGRAPH"
	.align	4
	.sectionentsize	8
	.align		4
        /*0000*/ 	.word	0x00000000
	.align		4
        /*0004*/ 	.word	0xffffffff
	.align		4
        /*0008*/ 	.word	0x00000000
	.align		4
        /*000c*/ 	.word	0xfffffffe
	.align		4
        /*0010*/ 	.word	0x00000000
	.align		4
        /*0014*/ 	.word	0xfffffffd
	.align		4
        /*0018*/ 	.word	0x00000000
	.align		4
        /*001c*/ 	.word	0xfffffffc


//--------------------- .text.myKernel            --------------------------
	.section	.text.myKernel,"ax",@progbits
	.align	128
        .global         myKernel
        .type           myKernel,@function
        .size           myKernel,(.L_x_1 - myKernel)
        .other          myKernel,@"STO_CUDA_ENTRY STV_DEFAULT"
myKernel:
.text.myKernel:
[----:B------:R-:W-:Y:S01]  /*0000*/  LDC R1, c[0x0][0x37c] ;  /* 0x0000df00ff017b82 */ /* 0x000fe20000000800 */
[----:B------:R-:W0:Y:S07]  /*0010*/  S2R R0, SR_TID.X ;  /* 0x0000000000007919 */ /* 0x000e2e0000002100 */
[----:B------:R-:W0:Y:S01]  /*0020*/  S2UR UR6, SR_CTAID.X ;  /* 0x00000000000679c3 */ /* 0x000e220000002500 */
[----:B------:R-:W1:Y:S07]  /*0030*/  LDCU.64 UR4, c[0x0][0x358] ;  /* 0x00006b00ff0477ac */ /* 0x000e6e0008000a00 */
[----:B------:R-:W0:Y:S08]  /*0040*/  LDC R5, c[0x0][0x360] ;  /* 0x0000d800ff057b82 */ /* 0x000e300000000800 */
[----:B------:R-:W2:Y:S01]  /*0050*/  LDC.64 R2, c[0x0][0x380] ;  /* 0x0000e000ff027b82 */ /* 0x000ea20000000a00 */
[----:B0-----:R-:W-:-:S04]  /*0060*/  IMAD R5, R5, UR6, R0 ;  /* 0x0000000605057c24 */ /* 0x001fc8000f8e0200 */
[----:B--2---:R-:W-:-:S05]  /*0070*/  IMAD.WIDE R2, R5, 0x4, R2 ;  /* 0x0000000405027825 */ /* 0x004fca00078e0202 */
[----:B-1----:R-:W-:Y:S01]  /*0080*/  STG.E desc[UR4][R2.64], R5 ;  /* 0x0000000502007986 */ /* 0x002fe2000c101904 */
[----:B------:R-:W-:Y:S05]  /*0090*/  EXIT ;  /* 0x000000000000794d */ /* 0x000fea0003800000 */
.L_x_0:
[----:B------:R-:W-:-:S00]  /*00a0*/  BRA `(.L_x_0) ;  /* 0xfffffffc00fc7947 */ /* 0x000fc0000383ffff */
[----:B------:R-:W-:-:S00]  /*00b0*/  NOP ;  /* 0x0000000000007918 */ /* 0x000fc00000000000 */
        /* <DEDUP_REMOVED lines=12> */
.L_x_1:


//--------------------- .nv.shared.reserved.0     --------------------------
	.section	.nv.shared.reserved.0,"aw",@nobits
	.weak		__nv_reservedSMEM_offset_0_alias
	.size		__nv_reservedSMEM_offset_0_alias, 0, 64
	.other		__nv_reservedSMEM_offset_0_alias,@"STO_CUDA_RESERVED_SHARED STV_DEFAULT"
__nv_reservedSMEM_offset_0_alias:
	.zero		0
	.zero		64


//--------------------- .nv.constant0.myKernel    --------------------------
	.section	.nv.constant0.myKernel,"a",@progbits
	.sectionflags	@""
	.align	4
.nv.constant0.myKernel:
	.zero		904


//--------------------- SYMBOLS --------------------------

	.type		.nv.reservedSmem.offset0,@object
	.size		.nv.reservedSmem.offset0,0x4
